//
// Generated by NVIDIA NVVM Compiler
//
// Compiler Build ID: CL-36424714
// Cuda compilation tools, release 13.0, V13.0.88
// Based on NVVM 20.0.0
//

.version 9.0
.target sm_100
.address_size 64

	// .globl	_Z9vectorAddPii

.visible .entry _Z9vectorAddPii(
	.param .u64 .ptr .align 1 _Z9vectorAddPii_param_0,
	.param .u32 _Z9vectorAddPii_param_1
)
{
	.reg .pred 	%p<2>;
	.reg .b32 	%r<7>;
	.reg .b64 	%rd<5>;

	ld.param.u64 	%rd1, [_Z9vectorAddPii_param_0];
	ld.param.u32 	%r2, [_Z9vectorAddPii_param_1];
	mov.u32 	%r3, %ctaid.x;
	mov.u32 	%r4, %ntid.x;
	mov.u32 	%r5, %tid.x;
	mad.lo.s32 	%r1, %r3, %r4, %r5;
	setp.ge.s32 	%p1, %r1, %r2;
	@%p1 bra 	$L__BB0_2;
	cvta.to.global.u64 	%rd2, %rd1;
	mul.wide.s32 	%rd3, %r1, 4;
	add.s64 	%rd4, %rd2, %rd3;
	mov.b32 	%r6, 2;
	st.global.u32 	[%rd4], %r6;
$L__BB0_2:
	ret;

}


// ===== COMPILED SASS (sm_100) =====

	.target	sm_100

	.elftype	@"ET_EXEC"


//--------------------- .note.nv.tkinfo           --------------------------
	.section	.note.nv.tkinfo,"",@"SHT_NOTE"
	.sectionflags	@"SHF_NOTE_NV_TKINFO"
	.tkinfo
        /*0018*/ 	.word	0x00000002
        /*0030*/ 	.string	""
        /*0030*/ 	.string	"ptxas"
        /*0030*/ 	.string	"Cuda compilation tools, release 13.0, V13.0.88"
        /*0030*/ 	.string	"Build cuda_13.0.r13.0/compiler.36424714_0"
        /*0030*/ 	.string	"-arch sm_100 -m 64 "



//--------------------- .note.nv.cuinfo           --------------------------
	.section	.note.nv.cuinfo,"",@"SHT_NOTE"
	.sectionflags	@"SHF_NOTE_NV_CUINFO"
        /*0018*/ 	.short	0x0002
        /*001a*/ 	.short	0x0064
        /*001c*/ 	.short	0x0082
	.zero		2


//--------------------- .nv.info                  --------------------------
	.section	.nv.info,"",@"SHT_CUDA_INFO"
	.align	4


	//----- nvinfo : EIATTR_REGCOUNT
	.align		4
        /*0000*/ 	.byte	0x04, 0x2f
        /*0002*/ 	.short	(.L_1 - .L_0)
	.align		4
.L_0:
        /*0004*/ 	.word	index@(_Z9vectorAddPii)
        /*0008*/ 	.word	0x0000000a


	//----- nvinfo : EIATTR_FRAME_SIZE
	.align		4
.L_1:
        /*000c*/ 	.byte	0x04, 0x11
        /*000e*/ 	.short	(.L_3 - .L_2)
	.align		4
.L_2:
        /*0010*/ 	.word	index@(_Z9vectorAddPii)
        /*0014*/ 	.word	0x00000000


	//----- nvinfo : EIATTR_MIN_STACK_SIZE
	.align		4
.L_3:
        /*0018*/ 	.byte	0x04, 0x12
        /*001a*/ 	.short	(.L_5 - .L_4)
	.align		4
.L_4:
        /*001c*/ 	.word	index@(_Z9vectorAddPii)
        /*0020*/ 	.word	0x00000000
.L_5:


//--------------------- .nv.compat                --------------------------
	.section	.nv.compat,"",@"SHT_CUDA_COMPAT_INFO"
	.align	4
        /*0000*/ 	.byte	0x02, 0x09, 0x00, 0x00, 0x02, 0x02, 0x01, 0x00, 0x02, 0x05, 0x05, 0x00, 0x03, 0x07, 0x01, 0x01
        /*0010*/ 	.byte	0x02, 0x03, 0x00, 0x00, 0x02, 0x06, 0x01, 0x00, 0x04, 0x0b, 0x08, 0x00, 0x09, 0x00, 0x00, 0x00
        /*0020*/ 	.byte	0x00, 0x00, 0x00, 0x00


//--------------------- .nv.info._Z9vectorAddPii  --------------------------
	.section	.nv.info._Z9vectorAddPii,"",@"SHT_CUDA_INFO"
	.sectionflags	@""
	.align	4


	//----- nvinfo : EIATTR_CUDA_API_VERSION
	.align		4
        /*0000*/ 	.byte	0x04, 0x37
        /*0002*/ 	.short	(.L_7 - .L_6)
.L_6:
        /*0004*/ 	.word	0x00000082


	//----- nvinfo : EIATTR_KPARAM_INFO
	.align		4
.L_7:
        /*0008*/ 	.byte	0x04, 0x17
        /*000a*/ 	.short	(.L_9 - .L_8)
.L_8:
        /*000c*/ 	.word	0x00000000
        /*0010*/ 	.short	0x0001
        /*0012*/ 	.short	0x0008
        /*0014*/ 	.byte	0x00, 0xf0, 0x11, 0x00


	//----- nvinfo : EIATTR_KPARAM_INFO
	.align		4
.L_9:
        /*0018*/ 	.byte	0x04, 0x17
        /*001a*/ 	.short	(.L_11 - .L_10)
.L_10:
        /*001c*/ 	.word	0x00000000
        /*0020*/ 	.short	0x0000
        /*0022*/ 	.short	0x0000
        /*0024*/ 	.byte	0x00, 0xf5, 0x21, 0x00


	//----- nvinfo : EIATTR_SPARSE_MMA_MASK
	.align		4
.L_11:
        /*0028*/ 	.byte	0x03, 0x50
        /*002a*/ 	.short	0x0000


	//----- nvinfo : EIATTR_MAXREG_COUNT
	.align		4
        /*002c*/ 	.byte	0x03, 0x1b
        /*002e*/ 	.short	0x00ff


	//----- nvinfo : EIATTR_MERCURY_ISA_VERSION
	.align		4
        /*0030*/ 	.byte	0x03, 0x5f
        /*0032*/ 	.short	0x0101


	//----- nvinfo : EIATTR_VRC_CTA_INIT_COUNT
	.align		4
        /*0034*/ 	.byte	0x02, 0x4a
	.zero		1
	.zero		1


	//----- nvinfo : EIATTR_EXIT_INSTR_OFFSETS
	.align		4
        /*0038*/ 	.byte	0x04, 0x1c
        /*003a*/ 	.short	(.L_13 - .L_12)


	//   ....[0]....
.L_12:
        /*003c*/ 	.word	0x00000070


	//   ....[1]....
        /*0040*/ 	.word	0x000000d0


	//----- nvinfo : EIATTR_CBANK_PARAM_SIZE
	.align		4
.L_13:
        /*0044*/ 	.byte	0x03, 0x19
        /*0046*/ 	.short	0x000c


	//----- nvinfo : EIATTR_PARAM_CBANK
	.align		4
        /*0048*/ 	.byte	0x04, 0x0a
        /*004a*/ 	.short	(.L_15 - .L_14)
	.align		4
.L_14:
        /*004c*/ 	.word	index@(.nv.constant0._Z9vectorAddPii)
        /*0050*/ 	.short	0x0380
        /*0052*/ 	.short	0x000c


	//----- nvinfo : EIATTR_SW_WAR
	.align		4
.L_15:
        /*0054*/ 	.byte	0x04, 0x36
        /*0056*/ 	.short	(.L_17 - .L_16)
.L_16:
        /*0058*/ 	.word	0x00000008
.L_17:


//--------------------- .nv.callgraph             --------------------------
	.section	.nv.callgraph,"",@"SHT_CUDA_CALLGRAPH"
	.align	4
	.sectionentsize	8
	.align		4
        /*0000*/ 	.word	0x00000000
	.align		4
        /*0004*/ 	.word	0xffffffff
	.align		4
        /*0008*/ 	.word	0x00000000
	.align		4
        /*000c*/ 	.word	0xfffffffe
	.align		4
        /*0010*/ 	.word	0x00000000
	.align		4
        /*0014*/ 	.word	0xfffffffd
	.align		4
        /*0018*/ 	.word	0x00000000
	.align		4
        /*001c*/ 	.word	0xfffffffc


//--------------------- .text._Z9vectorAddPii     --------------------------
	.section	.text._Z9vectorAddPii,"ax",@progbits
	.align	128
        .global         _Z9vectorAddPii
        .type           _Z9vectorAddPii,@function
        .size           _Z9vectorAddPii,(.L_x_1 - _Z9vectorAddPii)
        .other          _Z9vectorAddPii,@"STO_CUDA_ENTRY STV_DEFAULT"
_Z9vectorAddPii:
.text._Z9vectorAddPii:
[----:B------:R-:W-:Y:S01]  /*0000*/  LDC R1, c[0x0][0x37c] ;  /* 0x0000df00ff017b82 */ /* 0x000fe20000000800 */
[----:B------:R-:W0:Y:S07]  /*0010*/  S2R R0, SR_TID.X ;  /* 0x0000000000007919 */ /* 0x000e2e0000002100 */
[----:B------:R-:W0:Y:S01]  /*0020*/  S2UR UR4, SR_CTAID.X ;  /* 0x00000000000479c3 */ /* 0x000e220000002500 */
[----:B------:R-:W1:Y:S07]  /*0030*/  LDCU UR5, c[0x0][0x388] ;  /* 0x00007100ff0577ac */ /* 0x000e6e0008000800 */
[----:B------:R-:W0:Y:S02]  /*0040*/  LDC R5, c[0x0][0x360] ;  /* 0x0000d800ff057b82 */ /* 0x000e240000000800 */
[----:B0-----:R-:W-:-:S05]  /*0050*/  IMAD R5, R5, UR4, R0 ;  /* 0x0000000405057c24 */ /* 0x001fca000f8e0200 */
[----:B-1----:R-:W-:-:S13]  /*0060*/  ISETP.GE.AND P0, PT, R5, UR5, PT ;  /* 0x0000000505007c0c */ /* 0x002fda000bf06270 */
[----:B------:R-:W-:Y:S05]  /*0070*/  @P0 EXIT ;  /* 0x000000000000094d */ /* 0x000fea0003800000 */
[----:B------:R-:W0:Y:S01]  /*0080*/  LDC.64 R2, c[0x0][0x380] ;  /* 0x0000e000ff027b82 */ /* 0x000e220000000a00 */
[----:B------:R-:W1:Y:S01]  /*0090*/  LDCU.64 UR4, c[0x0][0x358] ;  /* 0x00006b00ff0477ac */ /* 0x000e620008000a00 */
[----:B------:R-:W-:Y:S02]  /*00a0*/  HFMA2 R7, -RZ, RZ, 0, 1.1920928955078125e-07 ;  /* 0x00000002ff077431 */ /* 0x000fe400000001ff */
[----:B0-----:R-:W-:-:S05]  /*00b0*/  IMAD.WIDE R2, R5, 0x4, R2 ;  /* 0x0000000405027825 */ /* 0x001fca00078e0202 */
[----:B-1----:R-:W-:Y:S01]  /*00c0*/  STG.E desc[UR4][R2.64], R7 ;  /* 0x0000000702007986 */ /* 0x002fe2000c101904 */
[----:B------:R-:W-:Y:S05]  /*00d0*/  EXIT ;  /* 0x000000000000794d */ /* 0x000fea0003800000 */
.L_x_0:
[----:B------:R-:W-:-:S00]  /*00e0*/  BRA `(.L_x_0) ;  /* 0xfffffffc00fc7947 */ /* 0x000fc0000383ffff */
[----:B------:R-:W-:-:S00]  /*00f0*/  NOP ;  /* 0x0000000000007918 */ /* 0x000fc00000000000 */
        /* <DEDUP_REMOVED lines=8> */
.L_x_1:


//--------------------- .nv.shared.reserved.0     --------------------------
	.section	.nv.shared.reserved.0,"aw",@nobits
	.weak		__nv_reservedSMEM_offset_0_alias
	.size		__nv_reservedSMEM_offset_0_alias, 0, 64
	.other		__nv_reservedSMEM_offset_0_alias,@"STO_CUDA_RESERVED_SHARED STV_DEFAULT"
__nv_reservedSMEM_offset_0_alias:
	.zero		0
	.zero		64


//--------------------- .nv.constant0._Z9vectorAddPii --------------------------
	.section	.nv.constant0._Z9vectorAddPii,"a",@progbits
	.sectionflags	@""
	.align	4
.nv.constant0._Z9vectorAddPii:
	.zero		908


//--------------------- SYMBOLS --------------------------

	.type		.nv.reservedSmem.offset0,@object
	.size		.nv.reservedSmem.offset0,0x4
